	.headerflags	@"EF_CUDA_TEXMODE_UNIFIED EF_CUDA_64BIT_ADDRESS EF_CUDA_ACCELERATORS EF_CUDA_SM90 EF_CUDA_VIRTUAL_SM(EF_CUDA_SM90)"
	.elftype	@"ET_EXEC"


//--------------------- .nv.info                  --------------------------
	.section	.nv.info,"",@"SHT_CUDA_INFO"
	.align	4


	//----- nvinfo : EIATTR_REGCOUNT
	.align		4
        /*0000*/ 	.byte	0x04, 0x2f
        /*0002*/ 	.short	(.L_1 - .L_0)
	.align		4
.L_0:
        /*0004*/ 	.word	index@(triton_poi_fused_hardtanh_mul_sigmoid_25)
        /*0008*/ 	.word	0x0000000c


	//----- nvinfo : EIATTR_MIN_STACK_SIZE
	.align		4
.L_1:
        /*000c*/ 	.byte	0x04, 0x12
        /*000e*/ 	.short	(.L_3 - .L_2)
	.align		4
.L_2:
        /*0010*/ 	.word	index@(triton_poi_fused_hardtanh_mul_sigmoid_25)
        /*0014*/ 	.word	0x00000000


	//----- nvinfo : EIATTR_FRAME_SIZE
	.align		4
.L_3:
        /*0018*/ 	.byte	0x04, 0x11
        /*001a*/ 	.short	(.L_5 - .L_4)
	.align		4
.L_4:
        /*001c*/ 	.word	index@(triton_poi_fused_hardtanh_mul_sigmoid_25)
        /*0020*/ 	.word	0x00000000


	//----- nvinfo : EIATTR_MIN_STACK_SIZE
	.align		4
.L_5:
        /*0024*/ 	.byte	0x04, 0x12
        /*0026*/ 	.short	(.L_7 - .L_6)
	.align		4
.L_6:
        /*0028*/ 	.word	index@(triton_poi_fused_hardtanh_mul_sigmoid_25)
        /*002c*/ 	.word	0x00000000
.L_7:


//--------------------- .nv.info.triton_poi_fused_hardtanh_mul_sigmoid_25 --------------------------
	.section	.nv.info.triton_poi_fused_hardtanh_mul_sigmoid_25,"",@"SHT_CUDA_INFO"
	.sectionflags	@""
	.align	4


	//----- nvinfo : EIATTR_CUDA_API_VERSION
	.align		4
        /*0000*/ 	.byte	0x04, 0x37
        /*0002*/ 	.short	(.L_9 - .L_8)
.L_8:
        /*0004*/ 	.word	0x0000007c


	//----- nvinfo : EIATTR_KPARAM_INFO
	.align		4
.L_9:
        /*0008*/ 	.byte	0x04, 0x17
        /*000a*/ 	.short	(.L_11 - .L_10)
.L_10:
        /*000c*/ 	.word	0x00000000
        /*0010*/ 	.short	0x0002
        /*0012*/ 	.short	0x0010
        /*0014*/ 	.byte	0x00, 0xf0, 0x11, 0x00


	//----- nvinfo : EIATTR_KPARAM_INFO
	.align		4
.L_11:
        /*0018*/ 	.byte	0x04, 0x17
        /*001a*/ 	.short	(.L_13 - .L_12)
.L_12:
        /*001c*/ 	.word	0x00000000
        /*0020*/ 	.short	0x0001
        /*0022*/ 	.short	0x0008
        /*0024*/ 	.byte	0x00, 0xf4, 0x21, 0x00


	//----- nvinfo : EIATTR_KPARAM_INFO
	.align		4
.L_13:
        /*0028*/ 	.byte	0x04, 0x17
        /*002a*/ 	.short	(.L_15 - .L_14)
.L_14:
        /*002c*/ 	.word	0x00000000
        /*0030*/ 	.short	0x0000
        /*0032*/ 	.short	0x0000
        /*0034*/ 	.byte	0x00, 0xf4, 0x21, 0x00


	//----- nvinfo : EIATTR_SPARSE_MMA_MASK
	.align		4
.L_15:
        /*0038*/ 	.byte	0x03, 0x50
        /*003a*/ 	.short	0x0000


	//----- nvinfo : EIATTR_MAXREG_COUNT
	.align		4
        /*003c*/ 	.byte	0x03, 0x1b
        /*003e*/ 	.short	0x00ff


	//----- nvinfo : EIATTR_EXIT_INSTR_OFFSETS
	.align		4
        /*0040*/ 	.byte	0x04, 0x1c
        /*0042*/ 	.short	(.L_17 - .L_16)


	//   ....[0]....
.L_16:
        /*0044*/ 	.word	0x000003b0


	//   ....[1]....
        /*0048*/ 	.word	0x000003d0


	//----- nvinfo : EIATTR_REQNTID
	.align		4
.L_17:
        /*004c*/ 	.byte	0x04, 0x10
        /*004e*/ 	.short	(.L_19 - .L_18)
.L_18:
        /*0050*/ 	.word	0x00000100
        /*0054*/ 	.word	0x00000001
        /*0058*/ 	.word	0x00000001


	//----- nvinfo : EIATTR_CBANK_PARAM_SIZE
	.align		4
.L_19:
        /*005c*/ 	.byte	0x03, 0x19
        /*005e*/ 	.short	0x0014


	//----- nvinfo : EIATTR_PARAM_CBANK
	.align		4
        /*0060*/ 	.byte	0x04, 0x0a
        /*0062*/ 	.short	(.L_21 - .L_20)
	.align		4
.L_20:
        /*0064*/ 	.word	index@(.nv.constant0.triton_poi_fused_hardtanh_mul_sigmoid_25)
        /*0068*/ 	.short	0x0210
        /*006a*/ 	.short	0x0014


	//----- nvinfo : EIATTR_SW_WAR
	.align		4
.L_21:
        /*006c*/ 	.byte	0x04, 0x36
        /*006e*/ 	.short	(.L_23 - .L_22)
.L_22:
        /*0070*/ 	.word	0x00000008
.L_23:


//--------------------- .nv.callgraph             --------------------------
	.section	.nv.callgraph,"",@"SHT_CUDA_CALLGRAPH"
	.align	4
	.sectionentsize	8
	.align		4
        /*0000*/ 	.word	0x00000000
	.align		4
        /*0004*/ 	.word	0xffffffff
	.align		4
        /*0008*/ 	.word	0x00000000
	.align		4
        /*000c*/ 	.word	0xfffffffe
	.align		4
        /*0010*/ 	.word	0x00000000
	.align		4
        /*0014*/ 	.word	0xfffffffd
	.align		4
        /*0018*/ 	.word	0x00000000
	.align		4
        /*001c*/ 	.word	0xfffffffc


//--------------------- .text.triton_poi_fused_hardtanh_mul_sigmoid_25 --------------------------
	.section	.text.triton_poi_fused_hardtanh_mul_sigmoid_25,"ax",@progbits
	.align	128
        .global         triton_poi_fused_hardtanh_mul_sigmoid_25
        .type           triton_poi_fused_hardtanh_mul_sigmoid_25,@function
        .size           triton_poi_fused_hardtanh_mul_sigmoid_25,(.L_x_1 - triton_poi_fused_hardtanh_mul_sigmoid_25)
        .other          triton_poi_fused_hardtanh_mul_sigmoid_25,@"STO_CUDA_ENTRY STV_DEFAULT"
triton_poi_fused_hardtanh_mul_sigmoid_25:
.text.triton_poi_fused_hardtanh_mul_sigmoid_25:
[----:B------:R-:W0:Y:S02]  /*0000*/  LDC R1, c[0x0][0x28] ;  /* 0x00000a00ff017b82 */ /* 0x000e240000000800 */
[----:B------:R-:W1:Y:S01]  /*0010*/  S2R R0, SR_TID.X ;  /* 0x0000000000007919 */ /* 0x000e620000002100 */
[----:B------:R-:W2:Y:S01]  /*0020*/  LDC.64 R6, c[0x0][0x218] ;  /* 0x00008600ff067b82 */ /* 0x000ea20000000a00 */
[----:B------:R-:W-:Y:S01]  /*0030*/  CS2R R8, SRZ ;  /* 0x0000000000087805 */ /* 0x000fe2000001ff00 */
[----:B------:R-:W-:Y:S01]  /*0040*/  ULDC.64 UR4, c[0x0][0x208] ;  /* 0x0000820000047ab9 */ /* 0x000fe20000000a00 */
[----:B------:R-:W3:Y:S01]  /*0050*/  S2R R3, SR_CTAID.X ;  /* 0x0000000000037919 */ /* 0x000ee20000002500 */
[----:B-1----:R-:W-:-:S05]  /*0060*/  IMAD.SHL.U32 R0, R0, 0x2, RZ ;  /* 0x0000000200007824 */ /* 0x002fca00078e00ff */
[----:B------:R-:W-:-:S04]  /*0070*/  LOP3.LUT R0, R0, 0x1fe, RZ, 0xc0, !PT ;  /* 0x000001fe00007812 */ /* 0x000fc800078ec0ff */
[----:B---3--:R-:W-:-:S04]  /*0080*/  LEA R3, R3, R0, 0x9 ;  /* 0x0000000003037211 */ /* 0x008fc800078e48ff */
[C---:B------:R-:W-:Y:S01]  /*0090*/  ISETP.GE.AND P0, PT, R3.reuse, 0x12c00, PT ;  /* 0x00012c000300780c */ /* 0x040fe20003f06270 */
[----:B------:R-:W-:-:S05]  /*00a0*/  IMAD.HI R0, R3, 0x1b4e81b5, RZ ;  /* 0x1b4e81b503007827 */ /* 0x000fca00078e02ff */
[----:B------:R-:W-:-:S04]  /*00b0*/  SHF.R.U32.HI R5, RZ, 0x1f, R0 ;  /* 0x0000001fff057819 */ /* 0x000fc80000011600 */
[CC--:B------:R-:W-:Y:S02]  /*00c0*/  LEA.HI.SX32 R2, R0.reuse, R5.reuse, 0x1b ;  /* 0x0000000500027211 */ /* 0x0c0fe400078fdaff */
[----:B------:R-:W-:-:S03]  /*00d0*/  LEA.HI.SX32 R5, R0, R5, 0x15 ;  /* 0x0000000500057211 */ /* 0x000fc600078faaff */
[----:B------:R-:W-:-:S04]  /*00e0*/  IMAD R2, R2, -0x12c, R3 ;  /* 0xfffffed402027824 */ /* 0x000fc800078e0203 */
[----:B------:R-:W-:-:S04]  /*00f0*/  IMAD R5, R5, 0x12c, R2 ;  /* 0x0000012c05057824 */ /* 0x000fc800078e0202 */
[----:B--2---:R-:W-:Y:S02]  /*0100*/  IMAD.WIDE R6, R5, 0x4, R6 ;  /* 0x0000000405067825 */ /* 0x004fe400078e0206 */
[----:B------:R-:W1:Y:S03]  /*0110*/  LDC.64 R4, c[0x0][0x210] ;  /* 0x00008400ff047b82 */ /* 0x000e660000000a00 */
[----:B------:R-:W2:Y:S01]  /*0120*/  @!P0 LDG.E.EL.64 R8, desc[UR4][R6.64] ;  /* 0x0000000406088981 */ /* 0x000ea2000c2e1b00 */
[----:B-1----:R-:W-:Y:S01]  /*0130*/  IMAD.WIDE R4, R3, 0x4, R4 ;  /* 0x0000000403047825 */ /* 0x002fe200078e0204 */
[----:B------:R-:W-:-:S06]  /*0140*/  CS2R R2, SRZ ;  /* 0x0000000000027805 */ /* 0x000fcc000001ff00 */
[----:B------:R-:W3:Y:S01]  /*0150*/  @!P0 LDG.E.64 R2, desc[UR4][R4.64] ;  /* 0x0000000404028981 */ /* 0x000ee2000c1e1b00 */
[----:B--2---:R-:W-:Y:S01]  /*0160*/  FADD R8, RZ, -R8 ;  /* 0x80000008ff087221 */ /* 0x004fe20000000000 */
[----:B------:R-:W-:-:S03]  /*0170*/  FADD R9, RZ, -R9 ;  /* 0x80000009ff097221 */ /* 0x000fc60000000000 */
[----:B------:R-:W-:Y:S01]  /*0180*/  FMUL R8, R8, 1.4426950216293334961 ;  /* 0x3fb8aa3b08087820 */ /* 0x000fe20000400000 */
[----:B------:R-:W-:-:S04]  /*0190*/  FMUL R9, R9, 1.4426950216293334961 ;  /* 0x3fb8aa3b09097820 */ /* 0x000fc80000400000 */
[----:B------:R-:W-:Y:S02]  /*01a0*/  FSETP.GEU.AND P1, PT, R8, -126, PT ;  /* 0xc2fc00000800780b */ /* 0x000fe40003f2e000 */
[----:B------:R-:W-:-:S11]  /*01b0*/  FSETP.GEU.AND P2, PT, R9, -126, PT ;  /* 0xc2fc00000900780b */ /* 0x000fd60003f4e000 */
[----:B------:R-:W-:Y:S02]  /*01c0*/  @!P1 FMUL R8, R8, 0.5 ;  /* 0x3f00000008089820 */ /* 0x000fe40000400000 */
[----:B------:R-:W-:Y:S02]  /*01d0*/  @!P2 FMUL R9, R9, 0.5 ;  /* 0x3f0000000909a820 */ /* 0x000fe40000400000 */
[----:B------:R-:W1:Y:S08]  /*01e0*/  MUFU.EX2 R0, R8 ;  /* 0x0000000800007308 */ /* 0x000e700000000800 */
[----:B------:R2:W4:Y:S01]  /*01f0*/  MUFU.EX2 R6, R9 ;  /* 0x0000000900067308 */ /* 0x0005220000000800 */
[----:B-1----:R-:W-:Y:S01]  /*0200*/  @!P1 FMUL R0, R0, R0 ;  /* 0x0000000000009220 */ /* 0x002fe20000400000 */
[----:B--2---:R-:W-:-:S03]  /*0210*/  IMAD.MOV.U32 R9, RZ, RZ, 0x3e800000 ;  /* 0x3e800000ff097424 */ /* 0x004fc600078e00ff */
[----:B------:R-:W-:Y:S01]  /*0220*/  FADD R0, R0, 1 ;  /* 0x3f80000000007421 */ /* 0x000fe20000000000 */
[----:B----4-:R-:W-:-:S04]  /*0230*/  @!P2 FMUL R6, R6, R6 ;  /* 0x000000060606a220 */ /* 0x010fc80000400000 */
[----:B------:R-:W-:Y:S01]  /*0240*/  FSETP.GT.AND P1, PT, R0, 8.50705917302346158658e+37, PT ;  /* 0x7e8000000000780b */ /* 0x000fe20003f24000 */
[----:B------:R-:W-:-:S03]  /*0250*/  FADD R6, R6, 1 ;  /* 0x3f80000006067421 */ /* 0x000fc60000000000 */
[----:B------:R-:W-:Y:S02]  /*0260*/  FSEL R7, R9, 1, P1 ;  /* 0x3f80000009077808 */ /* 0x000fe40000800000 */
[----:B------:R-:W-:-:S04]  /*0270*/  FSETP.GT.AND P2, PT, R6, 8.50705917302346158658e+37, PT ;  /* 0x7e8000000600780b */ /* 0x000fc80003f44000 */
[----:B------:R-:W-:-:S03]  /*0280*/  FSEL R9, R9, 1, P2 ;  /* 0x3f80000009097808 */ /* 0x000fc60001000000 */
[----:B------:R-:W-:-:S06]  /*0290*/  @P1 FMUL R0, R0, 0.25 ;  /* 0x3e80000000001820 */ /* 0x000fcc0000400000 */
[----:B------:R-:W1:Y:S01]  /*02a0*/  MUFU.RCP R0, R0 ;  /* 0x0000000000007308 */ /* 0x000e620000001000 */
[----:B------:R-:W-:-:S07]  /*02b0*/  @P2 FMUL R6, R6, 0.25 ;  /* 0x3e80000006062820 */ /* 0x000fce0000400000 */
[----:B------:R-:W2:Y:S01]  /*02c0*/  MUFU.RCP R6, R6 ;  /* 0x0000000600067308 */ /* 0x000ea20000001000 */
[----:B-1----:R-:W-:-:S04]  /*02d0*/  FMUL R7, R0, R7 ;  /* 0x0000000700077220 */ /* 0x002fc80000400000 */
[----:B---3--:R-:W-:Y:S01]  /*02e0*/  FMUL R2, R7, R2 ;  /* 0x0000000207027220 */ /* 0x008fe20000400000 */
[----:B--2---:R-:W-:-:S04]  /*02f0*/  FMUL R8, R6, R9 ;  /* 0x0000000906087220 */ /* 0x004fc80000400000 */
[----:B------:R-:W-:Y:S01]  /*0300*/  FSETP.GTU.AND P1, PT, R2, RZ, PT ;  /* 0x000000ff0200720b */ /* 0x000fe20003f2c000 */
[----:B------:R-:W-:-:S03]  /*0310*/  FMUL R3, R8, R3 ;  /* 0x0000000308037220 */ /* 0x000fc60000400000 */
[----:B------:R-:W-:Y:S02]  /*0320*/  FSEL R2, R2, RZ, P1 ;  /* 0x000000ff02027208 */ /* 0x000fe40000800000 */
[C---:B------:R-:W-:Y:S02]  /*0330*/  FSETP.GTU.AND P2, PT, R3.reuse, RZ, PT ;  /* 0x000000ff0300720b */ /* 0x040fe40003f4c000 */
[C---:B------:R-:W-:Y:S02]  /*0340*/  FSETP.GEU.AND P3, PT, R2.reuse, 6, PT ;  /* 0x40c000000200780b */ /* 0x040fe40003f6e000 */
[----:B------:R-:W-:Y:S02]  /*0350*/  FSEL R3, R3, RZ, P2 ;  /* 0x000000ff03037208 */ /* 0x000fe40001000000 */
[----:B------:R-:W-:Y:S02]  /*0360*/  FSETP.NAN.AND P1, PT, R2, R2, PT ;  /* 0x000000020200720b */ /* 0x000fe40003f28000 */
[----:B------:R-:W-:-:S02]  /*0370*/  FSETP.GEU.AND P4, PT, R3, 6, PT ;  /* 0x40c000000300780b */ /* 0x000fc40003f8e000 */
[----:B------:R-:W-:-:S05]  /*0380*/  FSETP.NAN.AND P2, PT, R3, R3, PT ;  /* 0x000000030300720b */ /* 0x000fca0003f48000 */
[----:B------:R-:W-:-:S06]  /*0390*/  @P3 SEL R2, R2, 0x40c00000, P1 ;  /* 0x40c0000002023807 */ /* 0x000fcc0000800000 */
[----:B------:R-:W-:Y:S01]  /*03a0*/  @P4 SEL R3, R3, 0x40c00000, P2 ;  /* 0x40c0000003034807 */ /* 0x000fe20001000000 */
[----:B------:R-:W-:Y:S06]  /*03b0*/  @P0 EXIT ;  /* 0x000000000000094d */ /* 0x000fec0003800000 */
[----:B------:R-:W-:Y:S01]  /*03c0*/  STG.E.64 desc[UR4][R4.64], R2 ;  /* 0x0000000204007986 */ /* 0x000fe2000c101b04 */
[----:B------:R-:W-:Y:S05]  /*03d0*/  EXIT ;  /* 0x000000000000794d */ /* 0x000fea0003800000 */
.L_x_0:
[----:B------:R-:W-:-:S00]  /*03e0*/  BRA `(.L_x_0) ;  /* 0xfffffffc00fc7947 */ /* 0x000fc0000383ffff */
[----:B------:R-:W-:-:S00]  /*03f0*/  NOP ;  /* 0x0000000000007918 */ /* 0x000fc00000000000 */
        /* <DEDUP_REMOVED lines=8> */
.L_x_1:


//--------------------- .nv.constant0.triton_poi_fused_hardtanh_mul_sigmoid_25 --------------------------
	.section	.nv.constant0.triton_poi_fused_hardtanh_mul_sigmoid_25,"a",@progbits
	.sectionflags	@""
	.align	4
.nv.constant0.triton_poi_fused_hardtanh_mul_sigmoid_25:
	.zero		548
